//
// Generated by NVIDIA NVVM Compiler
//
// Compiler Build ID: CL-36424714
// Cuda compilation tools, release 13.0, V13.0.88
// Based on NVVM 20.0.0
//

.version 9.0
.target sm_100
.address_size 64

	// .globl	_Z10kmp_kernelPcS_PiS0_iii
.extern .func  (.param .b32 func_retval0) vprintf
(
	.param .b64 vprintf_param_0,
	.param .b64 vprintf_param_1
)
;
.global .align 1 .b8 $str[16] = {37, 100, 44, 32, 37, 100, 44, 32, 37, 100, 44, 32, 37, 100, 10};
.global .align 1 .b8 $str$1[8] = {37, 100, 44, 32, 37, 100, 10};

.visible .entry _Z10kmp_kernelPcS_PiS0_iii(
	.param .u64 .ptr .align 1 _Z10kmp_kernelPcS_PiS0_iii_param_0,
	.param .u64 .ptr .align 1 _Z10kmp_kernelPcS_PiS0_iii_param_1,
	.param .u64 .ptr .align 1 _Z10kmp_kernelPcS_PiS0_iii_param_2,
	.param .u64 .ptr .align 1 _Z10kmp_kernelPcS_PiS0_iii_param_3,
	.param .u32 _Z10kmp_kernelPcS_PiS0_iii_param_4,
	.param .u32 _Z10kmp_kernelPcS_PiS0_iii_param_5,
	.param .u32 _Z10kmp_kernelPcS_PiS0_iii_param_6
)
{
	.local .align 16 .b8 	__local_depot0[16];
	.reg .b64 	%SP;
	.reg .b64 	%SPL;
	.reg .pred 	%p<9>;
	.reg .b16 	%rs<5>;
	.reg .b32 	%r<39>;
	.reg .b64 	%rd<32>;

	mov.u64 	%SPL, __local_depot0;
	cvta.local.u64 	%SP, %SPL;
	ld.param.u64 	%rd8, [_Z10kmp_kernelPcS_PiS0_iii_param_0];
	ld.param.u64 	%rd10, [_Z10kmp_kernelPcS_PiS0_iii_param_1];
	ld.param.u64 	%rd11, [_Z10kmp_kernelPcS_PiS0_iii_param_2];
	ld.param.u64 	%rd9, [_Z10kmp_kernelPcS_PiS0_iii_param_3];
	ld.param.u32 	%r15, [_Z10kmp_kernelPcS_PiS0_iii_param_4];
	ld.param.u32 	%r16, [_Z10kmp_kernelPcS_PiS0_iii_param_5];
	ld.param.u32 	%r17, [_Z10kmp_kernelPcS_PiS0_iii_param_6];
	cvta.to.global.u64 	%rd1, %rd11;
	cvta.to.global.u64 	%rd2, %rd10;
	add.u64 	%rd12, %SP, 0;
	add.u64 	%rd3, %SPL, 0;
	mov.u32 	%r18, %ctaid.x;
	mov.u32 	%r19, %ntid.x;
	mov.u32 	%r20, %tid.x;
	mad.lo.s32 	%r1, %r18, %r19, %r20;
	mul.lo.s32 	%r35, %r17, %r1;
	setp.ge.s32 	%p1, %r35, %r15;
	@%p1 bra 	$L__BB0_9;
	add.s32 	%r21, %r17, %r16;
	add.s32 	%r22, %r21, %r35;
	min.s32 	%r3, %r22, %r15;
	st.local.v4.u32 	[%rd3], {%r1, %r35, %r3, %r17};
	mov.u64 	%rd13, $str;
	cvta.global.u64 	%rd14, %rd13;
	{ // callseq 0, 0
	.param .b64 param0;
	st.param.b64 	[param0], %rd14;
	.param .b64 param1;
	st.param.b64 	[param1], %rd12;
	.param .b32 retval0;
	call.uni (retval0), 
	vprintf, 
	(
	param0, 
	param1
	);
	ld.param.b32 	%r23, [retval0];
	} // callseq 0
	setp.le.s32 	%p2, %r22, %r35;
	@%p2 bra 	$L__BB0_9;
	mul.wide.s32 	%rd16, %r16, 4;
	add.s64 	%rd4, %rd1, %rd16;
	cvta.to.global.u64 	%rd5, %rd8;
	cvta.to.global.u64 	%rd6, %rd9;
	mov.b32 	%r37, 0;
	mov.u64 	%rd17, $str$1;
$L__BB0_3:
	st.local.v2.u32 	[%rd3], {%r35, %r3};
	cvta.global.u64 	%rd18, %rd17;
	{ // callseq 1, 0
	.param .b64 param0;
	st.param.b64 	[param0], %rd18;
	.param .b64 param1;
	st.param.b64 	[param1], %rd12;
	.param .b32 retval0;
	call.uni (retval0), 
	vprintf, 
	(
	param0, 
	param1
	);
	ld.param.b32 	%r26, [retval0];
	} // callseq 1
	cvt.s64.s32 	%rd20, %r35;
	add.s64 	%rd7, %rd5, %rd20;
	setp.lt.s32 	%p3, %r37, 1;
	@%p3 bra 	$L__BB0_6;
$L__BB0_4:
	ld.global.u8 	%rs1, [%rd7];
	cvt.u64.u32 	%rd21, %r37;
	add.s64 	%rd22, %rd2, %rd21;
	ld.global.u8 	%rs2, [%rd22];
	setp.eq.s16 	%p4, %rs1, %rs2;
	@%p4 bra 	$L__BB0_6;
	st.local.v2.u32 	[%rd3], {%r35, %r37};
	cvta.global.u64 	%rd24, %rd17;
	{ // callseq 2, 0
	.param .b64 param0;
	st.param.b64 	[param0], %rd24;
	.param .b64 param1;
	st.param.b64 	[param1], %rd12;
	.param .b32 retval0;
	call.uni (retval0), 
	vprintf, 
	(
	param0, 
	param1
	);
	ld.param.b32 	%r28, [retval0];
	} // callseq 2
	add.s32 	%r30, %r37, -1;
	mul.wide.u32 	%rd26, %r30, 4;
	add.s64 	%rd27, %rd1, %rd26;
	ld.global.u32 	%r37, [%rd27];
	setp.gt.s32 	%p5, %r37, 0;
	@%p5 bra 	$L__BB0_4;
$L__BB0_6:
	ld.global.u8 	%rs3, [%rd7];
	cvt.s64.s32 	%rd28, %r37;
	add.s64 	%rd29, %rd2, %rd28;
	ld.global.u8 	%rs4, [%rd29];
	setp.eq.s16 	%p6, %rs3, %rs4;
	selp.u32 	%r31, 1, 0, %p6;
	add.s32 	%r37, %r37, %r31;
	setp.ne.s32 	%p7, %r37, %r16;
	@%p7 bra 	$L__BB0_8;
	sub.s32 	%r32, %r35, %r16;
	mul.wide.s32 	%rd30, %r32, 4;
	add.s64 	%rd31, %rd6, %rd30;
	mov.b32 	%r33, 1;
	st.global.u32 	[%rd31+4], %r33;
	ld.global.u32 	%r37, [%rd4+-4];
$L__BB0_8:
	add.s32 	%r35, %r35, 1;
	setp.lt.s32 	%p8, %r35, %r3;
	@%p8 bra 	$L__BB0_3;
$L__BB0_9:
	ret;

}


// ===== COMPILED SASS (sm_100) =====

	.target	sm_100

	.elftype	@"ET_EXEC"


//--------------------- .note.nv.tkinfo           --------------------------
	.section	.note.nv.tkinfo,"",@"SHT_NOTE"
	.sectionflags	@"SHF_NOTE_NV_TKINFO"
	.tkinfo
        /*0018*/ 	.word	0x00000002
        /*0030*/ 	.string	""
        /*0030*/ 	.string	"ptxas"
        /*0030*/ 	.string	"Cuda compilation tools, release 13.0, V13.0.88"
        /*0030*/ 	.string	"Build cuda_13.0.r13.0/compiler.36424714_0"
        /*0030*/ 	.string	"-arch sm_100 -m 64 "



//--------------------- .note.nv.cuinfo           --------------------------
	.section	.note.nv.cuinfo,"",@"SHT_NOTE"
	.sectionflags	@"SHF_NOTE_NV_CUINFO"
        /*0018*/ 	.short	0x0002
        /*001a*/ 	.short	0x0064
        /*001c*/ 	.short	0x0082
	.zero		2


//--------------------- .nv.info                  --------------------------
	.section	.nv.info,"",@"SHT_CUDA_INFO"
	.align	4


	//----- nvinfo : EIATTR_REGCOUNT
	.align		4
        /*0000*/ 	.byte	0x04, 0x2f
        /*0002*/ 	.short	(.L_3 - .L_2)
	.align		4
.L_2:
        /*0004*/ 	.word	index@(_Z10kmp_kernelPcS_PiS0_iii)
        /*0008*/ 	.word	0x00000020


	//----- nvinfo : EIATTR_FRAME_SIZE
	.align		4
.L_3:
        /*000c*/ 	.byte	0x04, 0x11
        /*000e*/ 	.short	(.L_5 - .L_4)
	.align		4
.L_4:
        /*0010*/ 	.word	index@(_Z10kmp_kernelPcS_PiS0_iii)
        /*0014*/ 	.word	0x00000010


	//----- nvinfo : EIATTR_MIN_STACK_SIZE
	.align		4
.L_5:
        /*0018*/ 	.byte	0x04, 0x12
        /*001a*/ 	.short	(.L_7 - .L_6)
	.align		4
.L_6:
        /*001c*/ 	.word	index@(_Z10kmp_kernelPcS_PiS0_iii)
        /*0020*/ 	.word	0x00000010
.L_7:


//--------------------- .nv.compat                --------------------------
	.section	.nv.compat,"",@"SHT_CUDA_COMPAT_INFO"
	.align	4
        /*0000*/ 	.byte	0x02, 0x09, 0x00, 0x00, 0x02, 0x02, 0x01, 0x00, 0x02, 0x05, 0x05, 0x00, 0x03, 0x07, 0x01, 0x01
        /*0010*/ 	.byte	0x02, 0x03, 0x00, 0x00, 0x02, 0x06, 0x01, 0x00, 0x04, 0x0b, 0x08, 0x00, 0x09, 0x00, 0x00, 0x00
        /*0020*/ 	.byte	0x00, 0x00, 0x00, 0x00


//--------------------- .nv.info._Z10kmp_kernelPcS_PiS0_iii --------------------------
	.section	.nv.info._Z10kmp_kernelPcS_PiS0_iii,"",@"SHT_CUDA_INFO"
	.sectionflags	@""
	.align	4


	//----- nvinfo : EIATTR_CUDA_API_VERSION
	.align		4
        /*0000*/ 	.byte	0x04, 0x37
        /*0002*/ 	.short	(.L_9 - .L_8)
.L_8:
        /*0004*/ 	.word	0x00000082


	//----- nvinfo : EIATTR_KPARAM_INFO
	.align		4
.L_9:
        /*0008*/ 	.byte	0x04, 0x17
        /*000a*/ 	.short	(.L_11 - .L_10)
.L_10:
        /*000c*/ 	.word	0x00000000
        /*0010*/ 	.short	0x0006
        /*0012*/ 	.short	0x0028
        /*0014*/ 	.byte	0x00, 0xf0, 0x11, 0x00


	//----- nvinfo : EIATTR_KPARAM_INFO
	.align		4
.L_11:
        /*0018*/ 	.byte	0x04, 0x17
        /*001a*/ 	.short	(.L_13 - .L_12)
.L_12:
        /*001c*/ 	.word	0x00000000
        /*0020*/ 	.short	0x0005
        /*0022*/ 	.short	0x0024
        /*0024*/ 	.byte	0x00, 0xf0, 0x11, 0x00


	//----- nvinfo : EIATTR_KPARAM_INFO
	.align		4
.L_13:
        /*0028*/ 	.byte	0x04, 0x17
        /*002a*/ 	.short	(.L_15 - .L_14)
.L_14:
        /*002c*/ 	.word	0x00000000
        /*0030*/ 	.short	0x0004
        /*0032*/ 	.short	0x0020
        /*0034*/ 	.byte	0x00, 0xf0, 0x11, 0x00


	//----- nvinfo : EIATTR_KPARAM_INFO
	.align		4
.L_15:
        /*0038*/ 	.byte	0x04, 0x17
        /*003a*/ 	.short	(.L_17 - .L_16)
.L_16:
        /*003c*/ 	.word	0x00000000
        /*0040*/ 	.short	0x0003
        /*0042*/ 	.short	0x0018
        /*0044*/ 	.byte	0x00, 0xf5, 0x21, 0x00


	//----- nvinfo : EIATTR_KPARAM_INFO
	.align		4
.L_17:
        /*0048*/ 	.byte	0x04, 0x17
        /*004a*/ 	.short	(.L_19 - .L_18)
.L_18:
        /*004c*/ 	.word	0x00000000
        /*0050*/ 	.short	0x0002
        /*0052*/ 	.short	0x0010
        /*0054*/ 	.byte	0x00, 0xf5, 0x21, 0x00


	//----- nvinfo : EIATTR_KPARAM_INFO
	.align		4
.L_19:
        /*0058*/ 	.byte	0x04, 0x17
        /*005a*/ 	.short	(.L_21 - .L_20)
.L_20:
        /*005c*/ 	.word	0x00000000
        /*0060*/ 	.short	0x0001
        /*0062*/ 	.short	0x0008
        /*0064*/ 	.byte	0x00, 0xf5, 0x21, 0x00


	//----- nvinfo : EIATTR_KPARAM_INFO
	.align		4
.L_21:
        /*0068*/ 	.byte	0x04, 0x17
        /*006a*/ 	.short	(.L_23 - .L_22)
.L_22:
        /*006c*/ 	.word	0x00000000
        /*0070*/ 	.short	0x0000
        /*0072*/ 	.short	0x0000
        /*0074*/ 	.byte	0x00, 0xf5, 0x21, 0x00


	//----- nvinfo : EIATTR_SPARSE_MMA_MASK
	.align		4
.L_23:
        /*0078*/ 	.byte	0x03, 0x50
        /*007a*/ 	.short	0x0000


	//----- nvinfo : EIATTR_MAXREG_COUNT
	.align		4
        /*007c*/ 	.byte	0x03, 0x1b
        /*007e*/ 	.short	0x00ff


	//----- nvinfo : EIATTR_EXTERNS
	.align		4
        /*0080*/ 	.byte	0x04, 0x0f
        /*0082*/ 	.short	(.L_25 - .L_24)


	//   ....[0]....
	.align		4
.L_24:
        /*0084*/ 	.word	index@(vprintf)


	//----- nvinfo : EIATTR_MERCURY_ISA_VERSION
	.align		4
.L_25:
        /*0088*/ 	.byte	0x03, 0x5f
        /*008a*/ 	.short	0x0101


	//----- nvinfo : EIATTR_VRC_CTA_INIT_COUNT
	.align		4
        /*008c*/ 	.byte	0x02, 0x4a
	.zero		1
	.zero		1


	//----- nvinfo : EIATTR_SYSCALL_OFFSETS
	.align		4
        /*0090*/ 	.byte	0x04, 0x46
        /*0092*/ 	.short	(.L_27 - .L_26)


	//   ....[0]....
.L_26:
        /*0094*/ 	.word	0x000001d0


	//   ....[1]....
        /*0098*/ 	.word	0x000002e0


	//   ....[2]....
        /*009c*/ 	.word	0x000004a0


	//----- nvinfo : EIATTR_EXIT_INSTR_OFFSETS
	.align		4
.L_27:
        /*00a0*/ 	.byte	0x04, 0x1c
        /*00a2*/ 	.short	(.L_29 - .L_28)


	//   ....[0]....
.L_28:
        /*00a4*/ 	.word	0x000000e0


	//   ....[1]....
        /*00a8*/ 	.word	0x000001f0


	//   ....[2]....
        /*00ac*/ 	.word	0x00000730


	//----- nvinfo : EIATTR_CRS_STACK_SIZE
	.align		4
.L_29:
        /*00b0*/ 	.byte	0x04, 0x1e
        /*00b2*/ 	.short	(.L_31 - .L_30)
.L_30:
        /*00b4*/ 	.word	0x00000000


	//----- nvinfo : EIATTR_CBANK_PARAM_SIZE
	.align		4
.L_31:
        /*00b8*/ 	.byte	0x03, 0x19
        /*00ba*/ 	.short	0x002c


	//----- nvinfo : EIATTR_PARAM_CBANK
	.align		4
        /*00bc*/ 	.byte	0x04, 0x0a
        /*00be*/ 	.short	(.L_33 - .L_32)
	.align		4
.L_32:
        /*00c0*/ 	.word	index@(.nv.constant0._Z10kmp_kernelPcS_PiS0_iii)
        /*00c4*/ 	.short	0x0380
        /*00c6*/ 	.short	0x002c


	//----- nvinfo : EIATTR_SW_WAR
	.align		4
.L_33:
        /*00c8*/ 	.byte	0x04, 0x36
        /*00ca*/ 	.short	(.L_35 - .L_34)
.L_34:
        /*00cc*/ 	.word	0x00000008
.L_35:


//--------------------- .nv.callgraph             --------------------------
	.section	.nv.callgraph,"",@"SHT_CUDA_CALLGRAPH"
	.align	4
	.sectionentsize	8
	.align		4
        /*0000*/ 	.word	0x00000000
	.align		4
        /*0004*/ 	.word	0xffffffff
	.align		4
        /*0008*/ 	.word	index@(_Z10kmp_kernelPcS_PiS0_iii)
	.align		4
        /*000c*/ 	.word	index@(vprintf)
	.align		4
        /*0010*/ 	.word	0x00000000
	.align		4
        /*0014*/ 	.word	0xfffffffe
	.align		4
        /*0018*/ 	.word	0x00000000
	.align		4
        /*001c*/ 	.word	0xfffffffd
	.align		4
        /*0020*/ 	.word	0x00000000
	.align		4
        /*0024*/ 	.word	0xfffffffc


//--------------------- .nv.constant4             --------------------------
	.section	.nv.constant4,"a",@progbits
	.align	8
	.align		8
.nv.constant4:
        /*0000*/ 	.dword	vprintf
	.align		8
        /*0008*/ 	.dword	$str
	.align		8
        /*0010*/ 	.dword	$str$1


//--------------------- .text._Z10kmp_kernelPcS_PiS0_iii --------------------------
	.section	.text._Z10kmp_kernelPcS_PiS0_iii,"ax",@progbits
	.align	128
        .global         _Z10kmp_kernelPcS_PiS0_iii
        .type           _Z10kmp_kernelPcS_PiS0_iii,@function
        .size           _Z10kmp_kernelPcS_PiS0_iii,(.L_x_10 - _Z10kmp_kernelPcS_PiS0_iii)
        .other          _Z10kmp_kernelPcS_PiS0_iii,@"STO_CUDA_ENTRY STV_DEFAULT"
_Z10kmp_kernelPcS_PiS0_iii:
.text._Z10kmp_kernelPcS_PiS0_iii:
[----:B------:R-:W0:Y:S01]  /*0000*/  LDC R1, c[0x0][0x37c] ;  /* 0x0000df00ff017b82 */ /* 0x000e220000000800 */
[----:B------:R-:W1:Y:S01]  /*0010*/  S2R R3, SR_TID.X ;  /* 0x0000000000037919 */ /* 0x000e620000002100 */
[----:B------:R-:W2:Y:S06]  /*0020*/  LDCU UR5, c[0x0][0x2fc] ;  /* 0x00005f80ff0577ac */ /* 0x000eac0008000800 */
[----:B------:R-:W1:Y:S01]  /*0030*/  S2UR UR6, SR_CTAID.X ;  /* 0x00000000000679c3 */ /* 0x000e620000002500 */
[----:B0-----:R-:W-:Y:S01]  /*0040*/  VIADD R1, R1, 0xfffffff0 ;  /* 0xfffffff001017836 */ /* 0x001fe20000000000 */
[----:B------:R-:W0:Y:S01]  /*0050*/  LDCU UR7, c[0x0][0x3a0] ;  /* 0x00007400ff0777ac */ /* 0x000e220008000800 */
[----:B------:R-:W3:Y:S05]  /*0060*/  LDCU UR4, c[0x0][0x2f8] ;  /* 0x00005f00ff0477ac */ /* 0x000eea0008000800 */
[----:B------:R-:W1:Y:S08]  /*0070*/  LDC R8, c[0x0][0x360] ;  /* 0x0000d800ff087b82 */ /* 0x000e700000000800 */
[----:B------:R-:W4:Y:S01]  /*0080*/  LDC R11, c[0x0][0x3a8] ;  /* 0x0000ea00ff0b7b82 */ /* 0x000f220000000800 */
[----:B---3--:R-:W-:-:S05]  /*0090*/  IADD3 R26, P1, PT, R1, UR4, RZ ;  /* 0x00000004011a7c10 */ /* 0x008fca000ff3e0ff */
[----:B--2---:R-:W-:Y:S02]  /*00a0*/  IMAD.X R2, RZ, RZ, UR5, P1 ;  /* 0x00000005ff027e24 */ /* 0x004fe400088e06ff */
[----:B-1----:R-:W-:-:S04]  /*00b0*/  IMAD R8, R8, UR6, R3 ;  /* 0x0000000608087c24 */ /* 0x002fc8000f8e0203 */
[----:B----4-:R-:W-:-:S05]  /*00c0*/  IMAD R22, R8, R11, RZ ;  /* 0x0000000b08167224 */ /* 0x010fca00078e02ff */
[----:B0-----:R-:W-:-:S13]  /*00d0*/  ISETP.GE.AND P0, PT, R22, UR7, PT ;  /* 0x0000000716007c0c */ /* 0x001fda000bf06270 */
[----:B------:R-:W-:Y:S05]  /*00e0*/  @P0 EXIT ;  /* 0x000000000000094d */ /* 0x000fea0003800000 */
[----:B------:R-:W0:Y:S01]  /*00f0*/  LDCU UR4, c[0x0][0x3a4] ;  /* 0x00007480ff0477ac */ /* 0x000e220008000800 */
[----:B------:R-:W-:Y:S01]  /*0100*/  IMAD.MOV.U32 R9, RZ, RZ, R22 ;  /* 0x000000ffff097224 */ /* 0x000fe200078e0016 */
[----:B------:R-:W-:Y:S01]  /*0110*/  MOV R0, 0x0 ;  /* 0x0000000000007802 */ /* 0x000fe20000000f00 */
[----:B------:R-:W-:Y:S02]  /*0120*/  IMAD.MOV.U32 R6, RZ, RZ, R26 ;  /* 0x000000ffff067224 */ /* 0x000fe400078e001a */
[----:B------:R-:W-:Y:S01]  /*0130*/  IMAD.MOV.U32 R7, RZ, RZ, R2 ;  /* 0x000000ffff077224 */ /* 0x000fe200078e0002 */
[----:B------:R1:W2:Y:S01]  /*0140*/  LDC.64 R12, c[0x4][R0] ;  /* 0x01000000000c7b82 */ /* 0x0002a20000000a00 */
[----:B0-----:R-:W-:Y:S01]  /*0150*/  IADD3 R17, PT, PT, R22, UR4, R11 ;  /* 0x0000000416117c10 */ /* 0x001fe2000fffe00b */
[----:B------:R-:W0:Y:S03]  /*0160*/  LDCU.64 UR4, c[0x4][0x8] ;  /* 0x01000100ff0477ac */ /* 0x000e260008000a00 */
[----:B------:R-:W-:-:S05]  /*0170*/  VIMNMX R23, PT, PT, R17, UR7, PT ;  /* 0x0000000711177c48 */ /* 0x000fca000bfe0100 */
[----:B------:R-:W-:-:S05]  /*0180*/  IMAD.MOV.U32 R10, RZ, RZ, R23 ;  /* 0x000000ffff0a7224 */ /* 0x000fca00078e0017 */
[----:B------:R1:W-:Y:S01]  /*0190*/  STL.128 [R1], R8 ;  /* 0x0000000801007387 */ /* 0x0003e20000100c00 */
[----:B0-----:R-:W-:Y:S02]  /*01a0*/  IMAD.U32 R4, RZ, RZ, UR4 ;  /* 0x00000004ff047e24 */ /* 0x001fe4000f8e00ff */
[----:B------:R-:W-:-:S07]  /*01b0*/  IMAD.U32 R5, RZ, RZ, UR5 ;  /* 0x00000005ff057e24 */ /* 0x000fce000f8e00ff */
[----:B------:R-:W-:-:S07]  /*01c0*/  LEPC R20, `(.L_x_0) ;  /* 0x000000001014794e */ /* 0x000fce0000000000 */
[----:B-12---:R-:W-:Y:S05]  /*01d0*/  CALL.ABS.NOINC R12 ;  /* 0x000000000c007343 */ /* 0x006fea0003c00000 */
.L_x_0:
[----:B------:R-:W-:-:S13]  /*01e0*/  ISETP.GT.AND P0, PT, R17, R22, PT ;  /* 0x000000161100720c */ /* 0x000fda0003f04270 */
[----:B------:R-:W-:Y:S05]  /*01f0*/  @!P0 EXIT ;  /* 0x000000000000894d */ /* 0x000fea0003800000 */
[----:B------:R-:W0:Y:S01]  /*0200*/  LDC R3, c[0x0][0x3a4] ;  /* 0x0000e900ff037b82 */ /* 0x000e220000000800 */
[----:B------:R-:W-:-:S07]  /*0210*/  IMAD.MOV.U32 R25, RZ, RZ, RZ ;  /* 0x000000ffff197224 */ /* 0x000fce00078e00ff */
[----:B------:R-:W0:Y:S08]  /*0220*/  LDC.64 R28, c[0x0][0x390] ;  /* 0x0000e400ff1c7b82 */ /* 0x000e300000000a00 */
[----:B------:R-:W1:Y:S01]  /*0230*/  LDC.64 R18, c[0x0][0x358] ;  /* 0x0000d600ff127b82 */ /* 0x000e620000000a00 */
[----:B0-----:R-:W-:-:S07]  /*0240*/  IMAD.WIDE R28, R3, 0x4, R28 ;  /* 0x00000004031c7825 */ /* 0x001fce00078e021c */
.L_x_8:
[----:B------:R-:W-:Y:S01]  /*0250*/  MOV R0, 0x0 ;  /* 0x0000000000007802 */ /* 0x000fe20000000f00 */
[----:B0-----:R0:W-:Y:S01]  /*0260*/  STL.64 [R1], R22 ;  /* 0x0000001601007387 */ /* 0x0011e20000100a00 */
[----:B------:R-:W2:Y:S01]  /*0270*/  LDCU.64 UR4, c[0x4][0x10] ;  /* 0x01000200ff0477ac */ /* 0x000ea20008000a00 */
[----:B------:R-:W-:Y:S01]  /*0280*/  IMAD.MOV.U32 R6, RZ, RZ, R26 ;  /* 0x000000ffff067224 */ /* 0x000fe200078e001a */
[----:B------:R0:W3:Y:S01]  /*0290*/  LDC.64 R8, c[0x4][R0] ;  /* 0x0100000000087b82 */ /* 0x0000e20000000a00 */
[----:B------:R-:W-:Y:S02]  /*02a0*/  IMAD.MOV.U32 R7, RZ, RZ, R2 ;  /* 0x000000ffff077224 */ /* 0x000fe400078e0002 */
[----:B--2---:R-:W-:Y:S02]  /*02b0*/  IMAD.U32 R4, RZ, RZ, UR4 ;  /* 0x00000004ff047e24 */ /* 0x004fe4000f8e00ff */
[----:B0----5:R-:W-:-:S07]  /*02c0*/  IMAD.U32 R5, RZ, RZ, UR5 ;  /* 0x00000005ff057e24 */ /* 0x021fce000f8e00ff */
[----:B------:R-:W-:-:S07]  /*02d0*/  LEPC R20, `(.L_x_1) ;  /* 0x000000001014794e */ /* 0x000fce0000000000 */
[----:B-1-3--:R-:W-:Y:S05]  /*02e0*/  CALL.ABS.NOINC R8 ;  /* 0x0000000008007343 */ /* 0x00afea0003c00000 */
.L_x_1:
[----:B------:R-:W0:Y:S01]  /*02f0*/  LDCU.64 UR4, c[0x0][0x380] ;  /* 0x00007000ff0477ac */ /* 0x000e220008000a00 */
[----:B------:R-:W-:Y:S01]  /*0300*/  ISETP.GE.AND P0, PT, R25, 0x1, PT ;  /* 0x000000011900780c */ /* 0x000fe20003f06270 */
[----:B------:R-:W-:Y:S01]  /*0310*/  BSSY.RECONVERGENT B6, `(.L_x_2) ;  /* 0x0000022000067945 */ /* 0x000fe20003800200 */
[----:B0-----:R-:W-:-:S04]  /*0320*/  IADD3 R16, P1, PT, R22, UR4, RZ ;  /* 0x0000000416107c10 */ /* 0x001fc8000ff3e0ff */
[----:B------:R-:W-:-:S07]  /*0330*/  LEA.HI.X.SX32 R17, R22, UR5, 0x1, P1 ;  /* 0x0000000516117c11 */ /* 0x000fce00088f0eff */
[----:B------:R-:W-:Y:S05]  /*0340*/  @!P0 BRA `(.L_x_3) ;  /* 0x0000000000788947 */ /* 0x000fea0003800000 */
.L_x_5:
[----:B------:R-:W0:Y:S01]  /*0350*/  LDCU.64 UR4, c[0x0][0x388] ;  /* 0x00007100ff0477ac */ /* 0x000e220008000a00 */
[C---:B------:R-:W-:Y:S02]  /*0360*/  R2UR UR6, R18.reuse ;  /* 0x00000000120672ca */ /* 0x040fe400000e0000 */
[C---:B------:R-:W-:Y:S02]  /*0370*/  R2UR UR7, R19.reuse ;  /* 0x00000000130772ca */ /* 0x040fe400000e0000 */
[----:B------:R-:W-:Y:S02]  /*0380*/  R2UR UR8, R18 ;  /* 0x00000000120872ca */ /* 0x000fe400000e0000 */
[----:B------:R-:W-:-:S09]  /*0390*/  R2UR UR9, R19 ;  /* 0x00000000130972ca */ /* 0x000fd200000e0000 */
[----:B------:R-:W2:Y:S01]  /*03a0*/  LDG.E.U8 R0, desc[UR6][R16.64] ;  /* 0x0000000610007981 */ /* 0x000ea2000c1e1100 */
[----:B0-----:R-:W-:-:S05]  /*03b0*/  IADD3 R4, P0, PT, R25, UR4, RZ ;  /* 0x0000000419047c10 */ /* 0x001fca000ff1e0ff */
[----:B------:R-:W-:-:S06]  /*03c0*/  IMAD.X R5, RZ, RZ, UR5, P0 ;  /* 0x00000005ff057e24 */ /* 0x000fcc00080e06ff */
[----:B------:R-:W2:Y:S02]  /*03d0*/  LDG.E.U8 R5, desc[UR8][R4.64] ;  /* 0x0000000804057981 */ /* 0x000ea4000c1e1100 */
[----:B--2---:R-:W-:-:S13]  /*03e0*/  ISETP.NE.AND P0, PT, R0, R5, PT ;  /* 0x000000050000720c */ /* 0x004fda0003f05270 */
[----:B------:R-:W-:Y:S05]  /*03f0*/  @!P0 BRA `(.L_x_3) ;  /* 0x00000000004c8947 */ /* 0x000fea0003800000 */
[----:B------:R-:W-:Y:S01]  /*0400*/  MOV R8, 0x0 ;  /* 0x0000000000087802 */ /* 0x000fe20000000f00 */
[----:B------:R-:W-:Y:S01]  /*0410*/  IMAD.MOV.U32 R24, RZ, RZ, R22 ;  /* 0x000000ffff187224 */ /* 0x000fe200078e0016 */
[----:B------:R-:W0:Y:S01]  /*0420*/  LDCU.64 UR4, c[0x4][0x10] ;  /* 0x01000200ff0477ac */ /* 0x000e220008000a00 */
[----:B------:R-:W-:Y:S02]  /*0430*/  IMAD.MOV.U32 R6, RZ, RZ, R26 ;  /* 0x000000ffff067224 */ /* 0x000fe400078e001a */
[----:B------:R-:W-:Y:S01]  /*0440*/  IMAD.MOV.U32 R7, RZ, RZ, R2 ;  /* 0x000000ffff077224 */ /* 0x000fe200078e0002 */
[----:B------:R1:W-:Y:S01]  /*0450*/  STL.64 [R1], R24 ;  /* 0x0000001801007387 */ /* 0x0003e20000100a00 */
[----:B------:R-:W2:Y:S01]  /*0460*/  LDC.64 R8, c[0x4][R8] ;  /* 0x0100000008087b82 */ /* 0x000ea20000000a00 */
[----:B0-----:R-:W-:Y:S02]  /*0470*/  IMAD.U32 R4, RZ, RZ, UR4 ;  /* 0x00000004ff047e24 */ /* 0x001fe4000f8e00ff */
[----:B-1----:R-:W-:-:S07]  /*0480*/  IMAD.U32 R5, RZ, RZ, UR5 ;  /* 0x00000005ff057e24 */ /* 0x002fce000f8e00ff */
[----:B------:R-:W-:-:S07]  /*0490*/  LEPC R20, `(.L_x_4) ;  /* 0x000000001014794e */ /* 0x000fce0000000000 */
[----:B--2---:R-:W-:Y:S05]  /*04a0*/  CALL.ABS.NOINC R8 ;  /* 0x0000000008007343 */ /* 0x004fea0003c00000 */
.L_x_4:
[----:B------:R-:W0:Y:S01]  /*04b0*/  LDC.64 R4, c[0x0][0x390] ;  /* 0x0000e400ff047b82 */ /* 0x000e220000000a00 */
[----:B------:R-:W-:Y:S01]  /*04c0*/  R2UR UR4, R18 ;  /* 0x00000000120472ca */ /* 0x000fe200000e0000 */
[----:B------:R-:W-:Y:S01]  /*04d0*/  VIADD R25, R25, 0xffffffff ;  /* 0xffffffff19197836 */ /* 0x000fe20000000000 */
[----:B------:R-:W-:-:S03]  /*04e0*/  R2UR UR5, R19 ;  /* 0x00000000130572ca */ /* 0x000fc600000e0000 */
[----:B0-----:R-:W-:-:S10]  /*04f0*/  IMAD.WIDE.U32 R4, R25, 0x4, R4 ;  /* 0x0000000419047825 */ /* 0x001fd400078e0004 */
[----:B------:R-:W2:Y:S02]  /*0500*/  LDG.E R25, desc[UR4][R4.64] ;  /* 0x0000000404197981 */ /* 0x000ea4000c1e1900 */
[----:B--2---:R-:W-:-:S13]  /*0510*/  ISETP.GT.AND P0, PT, R25, RZ, PT ;  /* 0x000000ff1900720c */ /* 0x004fda0003f04270 */
[----:B------:R-:W-:Y:S05]  /*0520*/  @P0 BRA `(.L_x_5) ;  /* 0xfffffffc00880947 */ /* 0x000fea000383ffff */
.L_x_3:
[----:B------:R-:W-:Y:S05]  /*0530*/  BSYNC.RECONVERGENT B6 ;  /* 0x0000000000067941 */ /* 0x000fea0003800200 */
.L_x_2:
[----:B------:R-:W0:Y:S01]  /*0540*/  LDCU.64 UR4, c[0x0][0x388] ;  /* 0x00007100ff0477ac */ /* 0x000e220008000a00 */
[C---:B------:R-:W-:Y:S01]  /*0550*/  R2UR UR6, R18.reuse ;  /* 0x00000000120672ca */ /* 0x040fe200000e0000 */
[----:B------:R-:W1:Y:S01]  /*0560*/  LDC R3, c[0x0][0x3a4] ;  /* 0x0000e900ff037b82 */ /* 0x000e620000000800 */
[C---:B------:R-:W-:Y:S02]  /*0570*/  R2UR UR7, R19.reuse ;  /* 0x00000000130772ca */ /* 0x040fe400000e0000 */
[----:B------:R-:W-:Y:S02]  /*0580*/  R2UR UR8, R18 ;  /* 0x00000000120872ca */ /* 0x000fe400000e0000 */
[----:B------:R-:W-:-:S09]  /*0590*/  R2UR UR9, R19 ;  /* 0x00000000130972ca */ /* 0x000fd200000e0000 */
[----:B------:R-:W2:Y:S01]  /*05a0*/  LDG.E.U8 R16, desc[UR6][R16.64] ;  /* 0x0000000610107981 */ /* 0x000ea2000c1e1100 */
[----:B0-----:R-:W-:-:S04]  /*05b0*/  IADD3 R4, P0, PT, R25, UR4, RZ ;  /* 0x0000000419047c10 */ /* 0x001fc8000ff1e0ff */
[----:B------:R-:W-:-:S06]  /*05c0*/  LEA.HI.X.SX32 R5, R25, UR5, 0x1, P0 ;  /* 0x0000000519057c11 */ /* 0x000fcc00080f0eff */
[----:B------:R-:W2:Y:S01]  /*05d0*/  LDG.E.U8 R5, desc[UR8][R4.64] ;  /* 0x0000000804057981 */ /* 0x000ea2000c1e1100 */
[----:B------:R-:W-:Y:S01]  /*05e0*/  VIADD R0, R25, 0x1 ;  /* 0x0000000119007836 */ /* 0x000fe20000000000 */
[----:B------:R-:W-:Y:S01]  /*05f0*/  BSSY.RECONVERGENT B0, `(.L_x_6) ;  /* 0x0000010000007945 */ /* 0x000fe20003800200 */
[----:B--2---:R-:W-:-:S13]  /*0600*/  ISETP.NE.AND P0, PT, R16, R5, PT ;  /* 0x000000051000720c */ /* 0x004fda0003f05270 */
[----:B------:R-:W-:-:S05]  /*0610*/  @P0 IMAD.MOV R0, RZ, RZ, R25 ;  /* 0x000000ffff000224 */ /* 0x000fca00078e0219 */
[----:B-1----:R-:W-:Y:S01]  /*0620*/  ISETP.NE.AND P0, PT, R0, R3, PT ;  /* 0x000000030000720c */ /* 0x002fe20003f05270 */
[----:B------:R-:W-:-:S12]  /*0630*/  IMAD.MOV.U32 R25, RZ, RZ, R0 ;  /* 0x000000ffff197224 */ /* 0x000fd800078e0000 */
[----:B------:R-:W-:Y:S05]  /*0640*/  @P0 BRA `(.L_x_7) ;  /* 0x0000000000280947 */ /* 0x000fea0003800000 */
[----:B------:R-:W0:Y:S01]  /*0650*/  LDC.64 R4, c[0x0][0x398] ;  /* 0x0000e600ff047b82 */ /* 0x000e220000000a00 */
[----:B------:R-:W-:Y:S01]  /*0660*/  R2UR UR4, R18 ;  /* 0x00000000120472ca */ /* 0x000fe200000e0000 */
[----:B------:R-:W-:Y:S01]  /*0670*/  IMAD.IADD R3, R22, 0x1, -R3 ;  /* 0x0000000116037824 */ /* 0x000fe200078e0a03 */
[C---:B------:R-:W-:Y:S02]  /*0680*/  R2UR UR5, R19.reuse ;  /* 0x00000000130572ca */ /* 0x040fe400000e0000 */
[----:B------:R-:W-:Y:S02]  /*0690*/  R2UR UR6, R18 ;  /* 0x00000000120672ca */ /* 0x000fe400000e0000 */
[----:B------:R-:W-:Y:S01]  /*06a0*/  R2UR UR7, R19 ;  /* 0x00000000130772ca */ /* 0x000fe200000e0000 */
[----:B0-----:R-:W-:-:S04]  /*06b0*/  IMAD.WIDE R4, R3, 0x4, R4 ;  /* 0x0000000403047825 */ /* 0x001fc800078e0204 */
[----:B------:R-:W-:-:S05]  /*06c0*/  IMAD.MOV.U32 R3, RZ, RZ, 0x1 ;  /* 0x00000001ff037424 */ /* 0x000fca00078e00ff */
[----:B------:R0:W-:Y:S04]  /*06d0*/  STG.E desc[UR4][R4.64+0x4], R3 ;  /* 0x0000040304007986 */ /* 0x0001e8000c101904 */
[----:B------:R0:W5:Y:S02]  /*06e0*/  LDG.E R25, desc[UR6][R28.64+-0x4] ;  /* 0xfffffc061c197981 */ /* 0x000164000c1e1900 */
.L_x_7:
[----:B------:R-:W-:Y:S05]  /*06f0*/  BSYNC.RECONVERGENT B0 ;  /* 0x0000000000007941 */ /* 0x000fea0003800200 */
.L_x_6:
[----:B------:R-:W-:-:S05]  /*0700*/  VIADD R22, R22, 0x1 ;  /* 0x0000000116167836 */ /* 0x000fca0000000000 */
[----:B------:R-:W-:-:S13]  /*0710*/  ISETP.GE.AND P0, PT, R22, R23, PT ;  /* 0x000000171600720c */ /* 0x000fda0003f06270 */
[----:B------:R-:W-:Y:S05]  /*0720*/  @!P0 BRA `(.L_x_8) ;  /* 0xfffffff800c88947 */ /* 0x000fea000383ffff */
[----:B------:R-:W-:Y:S05]  /*0730*/  EXIT ;  /* 0x000000000000794d */ /* 0x000fea0003800000 */
.L_x_9:
[----:B------:R-:W-:-:S00]  /*0740*/  BRA `(.L_x_9) ;  /* 0xfffffffc00fc7947 */ /* 0x000fc0000383ffff */
[----:B------:R-:W-:-:S00]  /*0750*/  NOP ;  /* 0x0000000000007918 */ /* 0x000fc00000000000 */
        /* <DEDUP_REMOVED lines=10> */
.L_x_10:


//--------------------- .nv.global.init           --------------------------
	.section	.nv.global.init,"aw",@progbits
.nv.global.init:
	.type		$str$1,@object
	.size		$str$1,($str - $str$1)
$str$1:
        /*0000*/ 	.byte	0x25, 0x64, 0x2c, 0x20, 0x25, 0x64, 0x0a, 0x00
	.type		$str,@object
	.size		$str,(.L_0 - $str)
$str:
        /*0008*/ 	.byte	0x25, 0x64, 0x2c, 0x20, 0x25, 0x64, 0x2c, 0x20, 0x25, 0x64, 0x2c, 0x20, 0x25, 0x64, 0x0a, 0x00
.L_0:


//--------------------- .nv.shared.reserved.0     --------------------------
	.section	.nv.shared.reserved.0,"aw",@nobits
	.weak		__nv_reservedSMEM_offset_0_alias
	.size		__nv_reservedSMEM_offset_0_alias, 0, 64
	.other		__nv_reservedSMEM_offset_0_alias,@"STO_CUDA_RESERVED_SHARED STV_DEFAULT"
__nv_reservedSMEM_offset_0_alias:
	.zero		0
	.zero		64


//--------------------- .nv.constant0._Z10kmp_kernelPcS_PiS0_iii --------------------------
	.section	.nv.constant0._Z10kmp_kernelPcS_PiS0_iii,"a",@progbits
	.sectionflags	@""
	.align	4
.nv.constant0._Z10kmp_kernelPcS_PiS0_iii:
	.zero		940


//--------------------- SYMBOLS --------------------------

	.type		.nv.reservedSmem.offset0,@object
	.size		.nv.reservedSmem.offset0,0x4
	.type		vprintf,@function
